	.headerflags	@"EF_CUDA_TEXMODE_UNIFIED EF_CUDA_64BIT_ADDRESS EF_CUDA_ACCELERATORS EF_CUDA_SM90 EF_CUDA_VIRTUAL_SM(EF_CUDA_SM90)"
	.elftype	@"ET_EXEC"


//--------------------- .nv.info                  --------------------------
	.section	.nv.info,"",@"SHT_CUDA_INFO"
	.align	4


	//----- nvinfo : EIATTR_REGCOUNT
	.align		4
        /*0000*/ 	.byte	0x04, 0x2f
        /*0002*/ 	.short	(.L_3 - .L_2)
	.align		4
.L_2:
        /*0004*/ 	.word	index@(triton_poi_fused__native_batch_norm_legit_no_training_convolution_29)
        /*0008*/ 	.word	0x00000020


	//----- nvinfo : EIATTR_MIN_STACK_SIZE
	.align		4
.L_3:
        /*000c*/ 	.byte	0x04, 0x12
        /*000e*/ 	.short	(.L_5 - .L_4)
	.align		4
.L_4:
        /*0010*/ 	.word	index@(triton_poi_fused__native_batch_norm_legit_no_training_convolution_29)
        /*0014*/ 	.word	0x00000000


	//----- nvinfo : EIATTR_FRAME_SIZE
	.align		4
.L_5:
        /*0018*/ 	.byte	0x04, 0x11
        /*001a*/ 	.short	(.L_7 - .L_6)
	.align		4
.L_6:
        /*001c*/ 	.word	index@(triton_poi_fused__native_batch_norm_legit_no_training_convolution_29)
        /*0020*/ 	.word	0x00000000


	//----- nvinfo : EIATTR_MIN_STACK_SIZE
	.align		4
.L_7:
        /*0024*/ 	.byte	0x04, 0x12
        /*0026*/ 	.short	(.L_9 - .L_8)
	.align		4
.L_8:
        /*0028*/ 	.word	index@(triton_poi_fused__native_batch_norm_legit_no_training_convolution_29)
        /*002c*/ 	.word	0x00000000
.L_9:


//--------------------- .nv.info.triton_poi_fused__native_batch_norm_legit_no_training_convolution_29 --------------------------
	.section	.nv.info.triton_poi_fused__native_batch_norm_legit_no_training_convolution_29,"",@"SHT_CUDA_INFO"
	.sectionflags	@""
	.align	4


	//----- nvinfo : EIATTR_CUDA_API_VERSION
	.align		4
        /*0000*/ 	.byte	0x04, 0x37
        /*0002*/ 	.short	(.L_11 - .L_10)
.L_10:
        /*0004*/ 	.word	0x0000007c


	//----- nvinfo : EIATTR_KPARAM_INFO
	.align		4
.L_11:
        /*0008*/ 	.byte	0x04, 0x17
        /*000a*/ 	.short	(.L_13 - .L_12)
.L_12:
        /*000c*/ 	.word	0x00000000
        /*0010*/ 	.short	0x0007
        /*0012*/ 	.short	0x0038
        /*0014*/ 	.byte	0x00, 0xf0, 0x11, 0x00


	//----- nvinfo : EIATTR_KPARAM_INFO
	.align		4
.L_13:
        /*0018*/ 	.byte	0x04, 0x17
        /*001a*/ 	.short	(.L_15 - .L_14)
.L_14:
        /*001c*/ 	.word	0x00000000
        /*0020*/ 	.short	0x0006
        /*0022*/ 	.short	0x0030
        /*0024*/ 	.byte	0x00, 0xf4, 0x21, 0x00


	//----- nvinfo : EIATTR_KPARAM_INFO
	.align		4
.L_15:
        /*0028*/ 	.byte	0x04, 0x17
        /*002a*/ 	.short	(.L_17 - .L_16)
.L_16:
        /*002c*/ 	.word	0x00000000
        /*0030*/ 	.short	0x0005
        /*0032*/ 	.short	0x0028
        /*0034*/ 	.byte	0x00, 0xf4, 0x21, 0x00


	//----- nvinfo : EIATTR_KPARAM_INFO
	.align		4
.L_17:
        /*0038*/ 	.byte	0x04, 0x17
        /*003a*/ 	.short	(.L_19 - .L_18)
.L_18:
        /*003c*/ 	.word	0x00000000
        /*0040*/ 	.short	0x0004
        /*0042*/ 	.short	0x0020
        /*0044*/ 	.byte	0x00, 0xf4, 0x21, 0x00


	//----- nvinfo : EIATTR_KPARAM_INFO
	.align		4
.L_19:
        /*0048*/ 	.byte	0x04, 0x17
        /*004a*/ 	.short	(.L_21 - .L_20)
.L_20:
        /*004c*/ 	.word	0x00000000
        /*0050*/ 	.short	0x0003
        /*0052*/ 	.short	0x0018
        /*0054*/ 	.byte	0x00, 0xf4, 0x21, 0x00


	//----- nvinfo : EIATTR_KPARAM_INFO
	.align		4
.L_21:
        /*0058*/ 	.byte	0x04, 0x17
        /*005a*/ 	.short	(.L_23 - .L_22)
.L_22:
        /*005c*/ 	.word	0x00000000
        /*0060*/ 	.short	0x0002
        /*0062*/ 	.short	0x0010
        /*0064*/ 	.byte	0x00, 0xf4, 0x21, 0x00


	//----- nvinfo : EIATTR_KPARAM_INFO
	.align		4
.L_23:
        /*0068*/ 	.byte	0x04, 0x17
        /*006a*/ 	.short	(.L_25 - .L_24)
.L_24:
        /*006c*/ 	.word	0x00000000
        /*0070*/ 	.short	0x0001
        /*0072*/ 	.short	0x0008
        /*0074*/ 	.byte	0x00, 0xf4, 0x21, 0x00


	//----- nvinfo : EIATTR_KPARAM_INFO
	.align		4
.L_25:
        /*0078*/ 	.byte	0x04, 0x17
        /*007a*/ 	.short	(.L_27 - .L_26)
.L_26:
        /*007c*/ 	.word	0x00000000
        /*0080*/ 	.short	0x0000
        /*0082*/ 	.short	0x0000
        /*0084*/ 	.byte	0x00, 0xf4, 0x21, 0x00


	//----- nvinfo : EIATTR_SPARSE_MMA_MASK
	.align		4
.L_27:
        /*0088*/ 	.byte	0x03, 0x50
        /*008a*/ 	.short	0x0000


	//----- nvinfo : EIATTR_MAXREG_COUNT
	.align		4
        /*008c*/ 	.byte	0x03, 0x1b
        /*008e*/ 	.short	0x00ff


	//----- nvinfo : EIATTR_EXIT_INSTR_OFFSETS
	.align		4
        /*0090*/ 	.byte	0x04, 0x1c
        /*0092*/ 	.short	(.L_29 - .L_28)


	//   ....[0]....
.L_28:
        /*0094*/ 	.word	0x000006b0


	//----- nvinfo : EIATTR_REQNTID
	.align		4
.L_29:
        /*0098*/ 	.byte	0x04, 0x10
        /*009a*/ 	.short	(.L_31 - .L_30)
.L_30:
        /*009c*/ 	.word	0x00000080
        /*00a0*/ 	.word	0x00000001
        /*00a4*/ 	.word	0x00000001


	//----- nvinfo : EIATTR_CBANK_PARAM_SIZE
	.align		4
.L_31:
        /*00a8*/ 	.byte	0x03, 0x19
        /*00aa*/ 	.short	0x003c


	//----- nvinfo : EIATTR_PARAM_CBANK
	.align		4
        /*00ac*/ 	.byte	0x04, 0x0a
        /*00ae*/ 	.short	(.L_33 - .L_32)
	.align		4
.L_32:
        /*00b0*/ 	.word	index@(.nv.constant0.triton_poi_fused__native_batch_norm_legit_no_training_convolution_29)
        /*00b4*/ 	.short	0x0210
        /*00b6*/ 	.short	0x003c


	//----- nvinfo : EIATTR_SW_WAR
	.align		4
.L_33:
        /*00b8*/ 	.byte	0x04, 0x36
        /*00ba*/ 	.short	(.L_35 - .L_34)
.L_34:
        /*00bc*/ 	.word	0x00000008
.L_35:


//--------------------- .nv.callgraph             --------------------------
	.section	.nv.callgraph,"",@"SHT_CUDA_CALLGRAPH"
	.align	4
	.sectionentsize	8
	.align		4
        /*0000*/ 	.word	0x00000000
	.align		4
        /*0004*/ 	.word	0xffffffff
	.align		4
        /*0008*/ 	.word	0x00000000
	.align		4
        /*000c*/ 	.word	0xfffffffe
	.align		4
        /*0010*/ 	.word	0x00000000
	.align		4
        /*0014*/ 	.word	0xfffffffd
	.align		4
        /*0018*/ 	.word	0x00000000
	.align		4
        /*001c*/ 	.word	0xfffffffc


//--------------------- .nv.constant4             --------------------------
	.section	.nv.constant4,"a",@progbits
	.align	8
	.align		8
.nv.constant4:
        /*0000*/ 	.dword	_$_str
	.align		8
        /*0008*/ 	.dword	_$_str_$_2


//--------------------- .text.triton_poi_fused__native_batch_norm_legit_no_training_convolution_29 --------------------------
	.section	.text.triton_poi_fused__native_batch_norm_legit_no_training_convolution_29,"ax",@progbits
	.align	128
        .global         triton_poi_fused__native_batch_norm_legit_no_training_convolution_29
        .type           triton_poi_fused__native_batch_norm_legit_no_training_convolution_29,@function
        .size           triton_poi_fused__native_batch_norm_legit_no_training_convolution_29,(.L_x_1 - triton_poi_fused__native_batch_norm_legit_no_training_convolution_29)
        .other          triton_poi_fused__native_batch_norm_legit_no_training_convolution_29,@"STO_CUDA_ENTRY STV_DEFAULT"
triton_poi_fused__native_batch_norm_legit_no_training_convolution_29:
.text.triton_poi_fused__native_batch_norm_legit_no_training_convolution_29:
[----:B------:R-:W-:Y:S01]  /*0000*/  LDC R1, c[0x0][0x28] ;  /* 0x00000a00ff017b82 */ /* 0x000fe20000000800 */
[----:B------:R-:W1:Y:S07]  /*0010*/  S2R R0, SR_TID.X ;  /* 0x0000000000007919 */ /* 0x000e6e0000002100 */
[----:B------:R-:W2:Y:S01]  /*0020*/  LDC.64 R8, c[0x0][0x228] ;  /* 0x00008a00ff087b82 */ /* 0x000ea20000000a00 */
[----:B------:R-:W-:Y:S01]  /*0030*/  ULDC.64 UR4, c[0x0][0x208] ;  /* 0x0000820000047ab9 */ /* 0x000fe20000000a00 */
[----:B------:R-:W3:Y:S06]  /*0040*/  S2R R5, SR_CTAID.X ;  /* 0x0000000000057919 */ /* 0x000eec0000002500 */
[----:B------:R-:W4:Y:S08]  /*0050*/  LDC.64 R28, c[0x0][0x218] ;  /* 0x00008600ff1c7b82 */ /* 0x000f300000000a00 */
[----:B------:R-:W5:Y:S08]  /*0060*/  LDC.64 R20, c[0x0][0x210] ;  /* 0x00008400ff147b82 */ /* 0x000f700000000a00 */
[----:B------:R-:W4:Y:S01]  /*0070*/  LDC.64 R26, c[0x0][0x220] ;  /* 0x00008800ff1a7b82 */ /* 0x000f220000000a00 */
[----:B-1----:R-:W-:-:S07]  /*0080*/  SHF.L.U32 R0, R0, 0x2, RZ ;  /* 0x0000000200007819 */ /* 0x002fce00000006ff */
[----:B------:R-:W1:Y:S01]  /*0090*/  LDC.64 R24, c[0x0][0x230] ;  /* 0x00008c00ff187b82 */ /* 0x000e620000000a00 */
[----:B---3--:R-:W-:Y:S02]  /*00a0*/  SHF.R.S32.HI R3, RZ, 0x15, R5 ;  /* 0x00000015ff037819 */ /* 0x008fe40000011405 */
[----:B------:R-:W-:Y:S02]  /*00b0*/  LOP3.LUT R0, R0, 0x1fc, RZ, 0xc0, !PT ;  /* 0x000001fc00007812 */ /* 0x000fe400078ec0ff */
[----:B------:R-:W-:-:S03]  /*00c0*/  SGXT R3, R3, 0x1 ;  /* 0x000000010303781a */ /* 0x000fc60000000200 */
[----:B------:R-:W3:Y:S01]  /*00d0*/  LDC.64 R22, c[0x0][0x238] ;  /* 0x00008e00ff167b82 */ /* 0x000ee20000000a00 */
[----:B------:R-:W-:-:S04]  /*00e0*/  LEA R6, R5, R0, 0xa ;  /* 0x0000000005067211 */ /* 0x000fc800078e50ff */
[----:B------:R-:W-:-:S04]  /*00f0*/  LEA.HI R3, R3, R6, RZ, 0xa ;  /* 0x0000000603037211 */ /* 0x000fc800078f50ff */
[----:B------:R-:W-:Y:S02]  /*0100*/  SHF.R.S32.HI R7, RZ, 0xa, R3 ;  /* 0x0000000aff077819 */ /* 0x000fe40000011403 */
[----:B------:R-:W-:Y:S02]  /*0110*/  IADD3 R3, R3, 0x200, RZ ;  /* 0x0000020003037810 */ /* 0x000fe40007ffe0ff */
[----:B------:R-:W-:Y:S02]  /*0120*/  LEA.HI R0, R7, R7, RZ, 0x5 ;  /* 0x0000000707007211 */ /* 0x000fe400078f28ff */
[----:B------:R-:W-:Y:S02]  /*0130*/  SHF.R.S32.HI R3, RZ, 0xa, R3 ;  /* 0x0000000aff037819 */ /* 0x000fe40000011403 */
[----:B------:R-:W-:Y:S02]  /*0140*/  LOP3.LUT R0, R0, 0xffffffe0, RZ, 0xc0, !PT ;  /* 0xffffffe000007812 */ /* 0x000fe400078ec0ff */
[----:B------:R-:W-:-:S02]  /*0150*/  LEA.HI R2, R3, R3, RZ, 0x5 ;  /* 0x0000000303027211 */ /* 0x000fc400078f28ff */
[----:B------:R-:W-:Y:S02]  /*0160*/  IADD3 R7, R7, -R0, RZ ;  /* 0x8000000007077210 */ /* 0x000fe40007ffe0ff */
[----:B------:R-:W-:-:S03]  /*0170*/  LOP3.LUT R2, R2, 0xffffffe0, RZ, 0xc0, !PT ;  /* 0xffffffe002027812 */ /* 0x000fc600078ec0ff */
[----:B--2---:R-:W-:Y:S01]  /*0180*/  IMAD.WIDE R4, R7, 0x4, R8 ;  /* 0x0000000407047825 */ /* 0x004fe200078e0208 */
[----:B------:R-:W-:-:S05]  /*0190*/  IADD3 R3, R3, -R2, RZ ;  /* 0x8000000203037210 */ /* 0x000fca0007ffe0ff */
[----:B------:R-:W-:Y:S01]  /*01a0*/  IMAD.WIDE R16, R3, 0x4, R8 ;  /* 0x0000000403107825 */ /* 0x000fe200078e0208 */
[----:B------:R-:W2:Y:S05]  /*01b0*/  LDG.E.EL R4, desc[UR4][R4.64] ;  /* 0x0000000404047981 */ /* 0x000eaa000c2e1900 */
[----:B------:R-:W2:Y:S01]  /*01c0*/  LDG.E.EL R16, desc[UR4][R16.64] ;  /* 0x0000000410107981 */ /* 0x000ea2000c2e1900 */
[----:B----4-:R-:W-:-:S04]  /*01d0*/  IMAD.WIDE R18, R7, 0x4, R28 ;  /* 0x0000000407127825 */ /* 0x010fc800078e021c */
[----:B-----5:R-:W-:Y:S02]  /*01e0*/  IMAD.WIDE R20, R6, 0x4, R20 ;  /* 0x0000000406147825 */ /* 0x020fe400078e0214 */
[----:B------:R-:W4:Y:S02]  /*01f0*/  LDG.E.EL R19, desc[UR4][R18.64] ;  /* 0x0000000412137981 */ /* 0x000f24000c2e1900 */
[----:B0-----:R-:W-:Y:S02]  /*0200*/  IMAD.WIDE R8, R7, 0x4, R26 ;  /* 0x0000000407087825 */ /* 0x001fe400078e021a */
[----:B------:R-:W4:Y:S02]  /*0210*/  LDG.E.128 R12, desc[UR4][R20.64] ;  /* 0x00000004140c7981 */ /* 0x000f24000c1e1d00 */
[C---:B------:R-:W-:Y:S02]  /*0220*/  IMAD.WIDE R28, R3.reuse, 0x4, R28 ;  /* 0x00000004031c7825 */ /* 0x040fe400078e021c */
[----:B------:R-:W5:Y:S02]  /*0230*/  LDG.E.EL R18, desc[UR4][R8.64] ;  /* 0x0000000408127981 */ /* 0x000f64000c2e1900 */
[----:B------:R-:W-:-:S02]  /*0240*/  IMAD.WIDE R26, R3, 0x4, R26 ;  /* 0x00000004031a7825 */ /* 0x000fc400078e021a */
[----:B------:R1:W4:Y:S04]  /*0250*/  LDG.E.EL R17, desc[UR4][R28.64] ;  /* 0x000000041c117981 */ /* 0x000328000c2e1900 */
[----:B------:R3:W4:Y:S04]  /*0260*/  LDG.E.EL R5, desc[UR4][R26.64] ;  /* 0x000000041a057981 */ /* 0x000728000c2e1900 */
[----:B------:R-:W4:Y:S01]  /*0270*/  LDG.E.128 R8, desc[UR4][R20.64+0x800] ;  /* 0x0008000414087981 */ /* 0x000f22000c1e1d00 */
[----:B-1----:R-:W-:-:S04]  /*0280*/  IMAD.WIDE R28, R7, 0x4, R24 ;  /* 0x00000004071c7825 */ /* 0x002fc800078e0218 */
[----:B---3--:R-:W-:Y:S01]  /*0290*/  IMAD.WIDE R26, R7, 0x4, R22 ;  /* 0x00000004071a7825 */ /* 0x008fe200078e0216 */
[----:B------:R-:W3:Y:S03]  /*02a0*/  LDG.E.EL R2, desc[UR4][R28.64] ;  /* 0x000000041c027981 */ /* 0x000ee6000c2e1900 */
[C---:B------:R-:W-:Y:S01]  /*02b0*/  IMAD.WIDE R24, R3.reuse, 0x4, R24 ;  /* 0x0000000403187825 */ /* 0x040fe200078e0218 */
[----:B------:R0:W3:Y:S03]  /*02c0*/  LDG.E.EL R7, desc[UR4][R26.64] ;  /* 0x000000041a077981 */ /* 0x0000e6000c2e1900 */
[----:B------:R-:W-:Y:S02]  /*02d0*/  IMAD.WIDE R22, R3, 0x4, R22 ;  /* 0x0000000403167825 */ /* 0x000fe400078e0216 */
[----:B------:R1:W3:Y:S04]  /*02e0*/  LDG.E.EL R3, desc[UR4][R24.64] ;  /* 0x0000000418037981 */ /* 0x0002e8000c2e1900 */
[----:B------:R2:W3:Y:S01]  /*02f0*/  LDG.E.EL R0, desc[UR4][R22.64] ;  /* 0x0000000416007981 */ /* 0x0004e2000c2e1900 */
[----:B0-----:R-:W0:Y:S01]  /*0300*/  LDC.64 R26, c[0x0][0x240] ;  /* 0x00009000ff1a7b82 */ /* 0x001e220000000a00 */
[----:B-1----:R-:W-:Y:S01]  /*0310*/  HFMA2.MMA R25, -RZ, RZ, 1.625, 0 ;  /* 0x3e800000ff197435 */ /* 0x002fe200000001ff */
[----:B0-----:R-:W-:-:S04]  /*0320*/  IMAD.WIDE R26, R6, 0x4, R26 ;  /* 0x00000004061a7825 */ /* 0x001fc800078e021a */
[----:B--2---:R-:W-:Y:S01]  /*0330*/  FADD R4, R4, 9.9999997473787516356e-06 ;  /* 0x3727c5ac04047421 */ /* 0x004fe20000000000 */
[----:B------:R-:W-:-:S03]  /*0340*/  FADD R16, R16, 9.9999997473787516356e-06 ;  /* 0x3727c5ac10107421 */ /* 0x000fc60000000000 */
[----:B------:R-:W0:Y:S08]  /*0350*/  MUFU.SQRT R28, R4 ;  /* 0x00000004001c7308 */ /* 0x000e300000002000 */
[----:B------:R-:W1:Y:S01]  /*0360*/  MUFU.SQRT R22, R16 ;  /* 0x0000001000167308 */ /* 0x000e620000002000 */
[C---:B0-----:R-:W-:Y:S02]  /*0370*/  FSETP.GT.AND P0, PT, R28.reuse, 8.50705917302346158658e+37, PT ;  /* 0x7e8000001c00780b */ /* 0x041fe40003f04000 */
[----:B------:R-:W-:-:S02]  /*0380*/  FSETP.GEU.AND P2, PT, R28, 1.175494350822287508e-38, PT ;  /* 0x008000001c00780b */ /* 0x000fc40003f4e000 */
[C---:B-1----:R-:W-:Y:S02]  /*0390*/  FSETP.GT.AND P1, PT, R22.reuse, 8.50705917302346158658e+37, PT ;  /* 0x7e8000001600780b */ /* 0x042fe40003f24000 */
[----:B------:R-:W-:-:S07]  /*03a0*/  FSETP.GEU.AND P3, PT, R22, 1.175494350822287508e-38, PT ;  /* 0x008000001600780b */ /* 0x000fce0003f6e000 */
[----:B------:R-:W-:-:S04]  /*03b0*/  @P0 FMUL R28, R28, 0.25 ;  /* 0x3e8000001c1c0820 */ /* 0x000fc80000400000 */
[----:B------:R-:W-:Y:S01]  /*03c0*/  @!P2 FMUL R28, R28, 16777216 ;  /* 0x4b8000001c1ca820 */ /* 0x000fe20000400000 */
[----:B------:R-:W-:-:S04]  /*03d0*/  @P1 FMUL R22, R22, 0.25 ;  /* 0x3e80000016161820 */ /* 0x000fc80000400000 */
[----:B------:R-:W-:Y:S01]  /*03e0*/  @!P3 FMUL R22, R22, 16777216 ;  /* 0x4b8000001616b820 */ /* 0x000fe20000400000 */
[----:B------:R-:W0:Y:S01]  /*03f0*/  MUFU.RCP R28, R28 ;  /* 0x0000001c001c7308 */ /* 0x000e220000001000 */
[----:B------:R-:W-:-:S07]  /*0400*/  FSEL R23, R25, 1, P0 ;  /* 0x3f80000019177808 */ /* 0x000fce0000000000 */
[----:B------:R-:W1:Y:S01]  /*0410*/  MUFU.RCP R4, R22 ;  /* 0x0000001600047308 */ /* 0x000e620000001000 */
[----:B------:R-:W-:Y:S01]  /*0420*/  FSEL R25, R25, 1, P1 ;  /* 0x3f80000019197808 */ /* 0x000fe20000800000 */
[----:B------:R-:W-:Y:S01]  /*0430*/  @!P2 FMUL R23, R23, 16777216 ;  /* 0x4b8000001717a820 */ /* 0x000fe20000400000 */
[--C-:B----4-:R-:W-:Y:S01]  /*0440*/  FADD R14, R14, R19.reuse ;  /* 0x000000130e0e7221 */ /* 0x110fe20000000000 */
[--C-:B------:R-:W-:Y:S01]  /*0450*/  FADD R12, R12, R19.reuse ;  /* 0x000000130c0c7221 */ /* 0x100fe20000000000 */
[--C-:B------:R-:W-:Y:S01]  /*0460*/  FADD R13, R13, R19.reuse ;  /* 0x000000130d0d7221 */ /* 0x100fe20000000000 */
[----:B------:R-:W-:Y:S01]  /*0470*/  @!P3 FMUL R25, R25, 16777216 ;  /* 0x4b8000001919b820 */ /* 0x000fe20000400000 */
[----:B------:R-:W-:Y:S01]  /*0480*/  FADD R15, R15, R19 ;  /* 0x000000130f0f7221 */ /* 0x000fe20000000000 */
[----:B0-----:R-:W-:Y:S01]  /*0490*/  FMUL R16, R28, R23 ;  /* 0x000000171c107220 */ /* 0x001fe20000400000 */
[C---:B-----5:R-:W-:Y:S01]  /*04a0*/  FADD R19, -R18.reuse, R14 ;  /* 0x0000000e12137221 */ /* 0x060fe20000000100 */
[C---:B------:R-:W-:Y:S01]  /*04b0*/  FADD R29, -R18.reuse, R12 ;  /* 0x0000000c121d7221 */ /* 0x040fe20000000100 */
[----:B------:R-:W-:Y:S01]  /*04c0*/  FADD R23, -R18, R15 ;  /* 0x0000000f12177221 */ /* 0x000fe20000000100 */
[----:B------:R-:W-:Y:S01]  /*04d0*/  FADD R10, R10, R17 ;  /* 0x000000110a0a7221 */ /* 0x000fe20000000000 */
[----:B-1----:R-:W-:Y:S01]  /*04e0*/  FMUL R4, R4, R25 ;  /* 0x0000001904047220 */ /* 0x002fe20000400000 */
[----:B------:R-:W-:Y:S01]  /*04f0*/  FADD R25, -R18, R13 ;  /* 0x0000000d12197221 */ /* 0x000fe20000000100 */
[--C-:B------:R-:W-:Y:S01]  /*0500*/  FADD R8, R8, R17.reuse ;  /* 0x0000001108087221 */ /* 0x100fe20000000000 */
[--C-:B------:R-:W-:Y:S01]  /*0510*/  FADD R9, R9, R17.reuse ;  /* 0x0000001109097221 */ /* 0x100fe20000000000 */
[----:B------:R-:W-:Y:S01]  /*0520*/  FADD R11, R11, R17 ;  /* 0x000000110b0b7221 */ /* 0x000fe20000000000 */
[-C--:B------:R-:W-:Y:S01]  /*0530*/  FMUL R19, R19, R16.reuse ;  /* 0x0000001013137220 */ /* 0x080fe20000400000 */
[-C--:B------:R-:W-:Y:S01]  /*0540*/  FMUL R22, R29, R16.reuse ;  /* 0x000000101d167220 */ /* 0x080fe20000400000 */
[-C--:B------:R-:W-:Y:S01]  /*0550*/  FMUL R18, R25, R16.reuse ;  /* 0x0000001019127220 */ /* 0x080fe20000400000 */
[----:B------:R-:W-:Y:S01]  /*0560*/  FMUL R16, R23, R16 ;  /* 0x0000001017107220 */ /* 0x000fe20000400000 */
[C---:B------:R-:W-:Y:S01]  /*0570*/  FADD R17, -R5.reuse, R10 ;  /* 0x0000000a05117221 */ /* 0x040fe20000000100 */
[C---:B------:R-:W-:Y:S01]  /*0580*/  FADD R25, -R5.reuse, R8 ;  /* 0x0000000805197221 */ /* 0x040fe20000000100 */
[C---:B------:R-:W-:Y:S01]  /*0590*/  FADD R29, -R5.reuse, R9 ;  /* 0x00000009051d7221 */ /* 0x040fe20000000100 */
[----:B------:R-:W-:Y:S01]  /*05a0*/  FADD R23, -R5, R11 ;  /* 0x0000000b05177221 */ /* 0x000fe20000000100 */
[-C--:B------:R-:W-:Y:S01]  /*05b0*/  FMUL R24, R17, R4.reuse ;  /* 0x0000000411187220 */ /* 0x080fe20000400000 */
[-C--:B------:R-:W-:Y:S01]  /*05c0*/  FMUL R25, R25, R4.reuse ;  /* 0x0000000419197220 */ /* 0x080fe20000400000 */
[-C--:B------:R-:W-:Y:S01]  /*05d0*/  FMUL R17, R29, R4.reuse ;  /* 0x000000041d117220 */ /* 0x080fe20000400000 */
[----:B------:R-:W-:Y:S01]  /*05e0*/  FMUL R23, R23, R4 ;  /* 0x0000000417177220 */ /* 0x000fe20000400000 */
[C-C-:B---3--:R-:W-:Y:S01]  /*05f0*/  FFMA R6, R2.reuse, R19, R7.reuse ;  /* 0x0000001302067223 */ /* 0x148fe20000000007 */
[C-C-:B------:R-:W-:Y:S01]  /*0600*/  FFMA R4, R2.reuse, R22, R7.reuse ;  /* 0x0000001602047223 */ /* 0x140fe20000000007 */
[C-C-:B------:R-:W-:Y:S01]  /*0610*/  FFMA R5, R2.reuse, R18, R7.reuse ;  /* 0x0000001202057223 */ /* 0x140fe20000000007 */
[----:B------:R-:W-:Y:S01]  /*0620*/  FFMA R7, R2, R16, R7 ;  /* 0x0000001002077223 */ /* 0x000fe20000000007 */
[C-C-:B------:R-:W-:Y:S01]  /*0630*/  FFMA R18, R3.reuse, R24, R0.reuse ;  /* 0x0000001803127223 */ /* 0x140fe20000000000 */
[C-C-:B------:R-:W-:Y:S01]  /*0640*/  FFMA R16, R3.reuse, R25, R0.reuse ;  /* 0x0000001903107223 */ /* 0x140fe20000000000 */
[C-C-:B------:R-:W-:Y:S01]  /*0650*/  FFMA R17, R3.reuse, R17, R0.reuse ;  /* 0x0000001103117223 */ /* 0x140fe20000000000 */
[----:B------:R-:W-:Y:S01]  /*0660*/  FFMA R19, R3, R23, R0 ;  /* 0x0000001703137223 */ /* 0x000fe20000000000 */
[----:B------:R-:W-:Y:S04]  /*0670*/  STG.E.128 desc[UR4][R20.64], R12 ;  /* 0x0000000c14007986 */ /* 0x000fe8000c101d04 */
[----:B------:R-:W-:Y:S04]  /*0680*/  STG.E.128 desc[UR4][R20.64+0x800], R8 ;  /* 0x0008000814007986 */ /* 0x000fe8000c101d04 */
[----:B------:R-:W-:Y:S04]  /*0690*/  STG.E.128 desc[UR4][R26.64], R4 ;  /* 0x000000041a007986 */ /* 0x000fe8000c101d04 */
[----:B------:R-:W-:Y:S01]  /*06a0*/  STG.E.128 desc[UR4][R26.64+0x800], R16 ;  /* 0x000800101a007986 */ /* 0x000fe2000c101d04 */
[----:B------:R-:W-:Y:S05]  /*06b0*/  EXIT ;  /* 0x000000000000794d */ /* 0x000fea0003800000 */
.L_x_0:
[----:B------:R-:W-:-:S00]  /*06c0*/  BRA `(.L_x_0) ;  /* 0xfffffffc00fc7947 */ /* 0x000fc0000383ffff */
[----:B------:R-:W-:-:S00]  /*06d0*/  NOP ;  /* 0x0000000000007918 */ /* 0x000fc00000000000 */
        /* <DEDUP_REMOVED lines=10> */
.L_x_1:


//--------------------- .nv.global.init           --------------------------
	.section	.nv.global.init,"aw",@progbits
.nv.global.init:
	.type		_$_str,@object
	.size		_$_str,(_$_str_$_2 - _$_str)
_$_str:
        /*0000*/ 	.byte	0x5f, 0x5f, 0x43, 0x55, 0x44, 0x41, 0x5f, 0x46, 0x54, 0x5a, 0x00
	.type		_$_str_$_2,@object
	.size		_$_str_$_2,(.L_1 - _$_str_$_2)
_$_str_$_2:
        /*000b*/ 	.byte	0x5f, 0x5f, 0x43, 0x55, 0x44, 0x41, 0x5f, 0x50, 0x52, 0x45, 0x43, 0x5f, 0x53, 0x51, 0x52, 0x54
        /*001b*/ 	.byte	0x00
.L_1:


//--------------------- .nv.constant0.triton_poi_fused__native_batch_norm_legit_no_training_convolution_29 --------------------------
	.section	.nv.constant0.triton_poi_fused__native_batch_norm_legit_no_training_convolution_29,"a",@progbits
	.sectionflags	@""
	.align	4
.nv.constant0.triton_poi_fused__native_batch_norm_legit_no_training_convolution_29:
	.zero		588
